//
// Generated by NVIDIA NVVM Compiler
//
// Compiler Build ID: CL-36424714
// Cuda compilation tools, release 13.0, V13.0.88
// Based on NVVM 20.0.0
//

.version 9.0
.target sm_100
.address_size 64

	// .globl	_Z20addWith2DGrid1DBlockv
.global .align 4 .b8 device_a[400000000];
.global .align 4 .b8 device_b[400000000];
.global .align 4 .b8 device_c[400000000];

.visible .entry _Z20addWith2DGrid1DBlockv()
{
	.reg .pred 	%p<2>;
	.reg .b32 	%r<11>;
	.reg .b64 	%rd<8>;

	mov.u32 	%r2, %ctaid.x;
	mov.u32 	%r3, %nctaid.x;
	mov.u32 	%r4, %ctaid.y;
	mad.lo.s32 	%r5, %r3, %r4, %r2;
	mov.u32 	%r6, %ntid.x;
	mov.u32 	%r7, %tid.x;
	mad.lo.s32 	%r1, %r5, %r6, %r7;
	setp.gt.s32 	%p1, %r1, 99999999;
	@%p1 bra 	$L__BB0_2;
	mul.wide.s32 	%rd1, %r1, 4;
	mov.u64 	%rd2, device_a;
	add.s64 	%rd3, %rd2, %rd1;
	ld.global.u32 	%r8, [%rd3];
	mov.u64 	%rd4, device_b;
	add.s64 	%rd5, %rd4, %rd1;
	ld.global.u32 	%r9, [%rd5];
	add.s32 	%r10, %r9, %r8;
	mov.u64 	%rd6, device_c;
	add.s64 	%rd7, %rd6, %rd1;
	st.global.u32 	[%rd7], %r10;
$L__BB0_2:
	ret;

}


// ===== COMPILED SASS (sm_100) =====

	.target	sm_100

	.elftype	@"ET_EXEC"


//--------------------- .note.nv.tkinfo           --------------------------
	.section	.note.nv.tkinfo,"",@"SHT_NOTE"
	.sectionflags	@"SHF_NOTE_NV_TKINFO"
	.tkinfo
        /*0018*/ 	.word	0x00000002
        /*0030*/ 	.string	""
        /*0030*/ 	.string	"ptxas"
        /*0030*/ 	.string	"Cuda compilation tools, release 13.0, V13.0.88"
        /*0030*/ 	.string	"Build cuda_13.0.r13.0/compiler.36424714_0"
        /*0030*/ 	.string	"-arch sm_100 -m 64 "



//--------------------- .note.nv.cuinfo           --------------------------
	.section	.note.nv.cuinfo,"",@"SHT_NOTE"
	.sectionflags	@"SHF_NOTE_NV_CUINFO"
        /*0018*/ 	.short	0x0002
        /*001a*/ 	.short	0x0064
        /*001c*/ 	.short	0x0082
	.zero		2


//--------------------- .nv.info                  --------------------------
	.section	.nv.info,"",@"SHT_CUDA_INFO"
	.align	4


	//----- nvinfo : EIATTR_REGCOUNT
	.align		4
        /*0000*/ 	.byte	0x04, 0x2f
        /*0002*/ 	.short	(.L_4 - .L_3)
	.align		4
.L_3:
        /*0004*/ 	.word	index@(_Z20addWith2DGrid1DBlockv)
        /*0008*/ 	.word	0x0000000c


	//----- nvinfo : EIATTR_FRAME_SIZE
	.align		4
.L_4:
        /*000c*/ 	.byte	0x04, 0x11
        /*000e*/ 	.short	(.L_6 - .L_5)
	.align		4
.L_5:
        /*0010*/ 	.word	index@(_Z20addWith2DGrid1DBlockv)
        /*0014*/ 	.word	0x00000000


	//----- nvinfo : EIATTR_MIN_STACK_SIZE
	.align		4
.L_6:
        /*0018*/ 	.byte	0x04, 0x12
        /*001a*/ 	.short	(.L_8 - .L_7)
	.align		4
.L_7:
        /*001c*/ 	.word	index@(_Z20addWith2DGrid1DBlockv)
        /*0020*/ 	.word	0x00000000
.L_8:


//--------------------- .nv.compat                --------------------------
	.section	.nv.compat,"",@"SHT_CUDA_COMPAT_INFO"
	.align	4
        /*0000*/ 	.byte	0x02, 0x09, 0x00, 0x00, 0x02, 0x02, 0x01, 0x00, 0x02, 0x05, 0x05, 0x00, 0x03, 0x07, 0x01, 0x01
        /*0010*/ 	.byte	0x02, 0x03, 0x00, 0x00, 0x02, 0x06, 0x01, 0x00, 0x04, 0x0b, 0x08, 0x00, 0x09, 0x00, 0x00, 0x00
        /*0020*/ 	.byte	0x00, 0x00, 0x00, 0x00


//--------------------- .nv.info._Z20addWith2DGrid1DBlockv --------------------------
	.section	.nv.info._Z20addWith2DGrid1DBlockv,"",@"SHT_CUDA_INFO"
	.sectionflags	@""
	.align	4


	//----- nvinfo : EIATTR_CUDA_API_VERSION
	.align		4
        /*0000*/ 	.byte	0x04, 0x37
        /*0002*/ 	.short	(.L_10 - .L_9)
.L_9:
        /*0004*/ 	.word	0x00000082


	//----- nvinfo : EIATTR_SPARSE_MMA_MASK
	.align		4
.L_10:
        /*0008*/ 	.byte	0x03, 0x50
        /*000a*/ 	.short	0x0000


	//----- nvinfo : EIATTR_MAXREG_COUNT
	.align		4
        /*000c*/ 	.byte	0x03, 0x1b
        /*000e*/ 	.short	0x00ff


	//----- nvinfo : EIATTR_MERCURY_ISA_VERSION
	.align		4
        /*0010*/ 	.byte	0x03, 0x5f
        /*0012*/ 	.short	0x0101


	//----- nvinfo : EIATTR_VRC_CTA_INIT_COUNT
	.align		4
        /*0014*/ 	.byte	0x02, 0x4a
	.zero		1
	.zero		1


	//----- nvinfo : EIATTR_EXIT_INSTR_OFFSETS
	.align		4
        /*0018*/ 	.byte	0x04, 0x1c
        /*001a*/ 	.short	(.L_12 - .L_11)


	//   ....[0]....
.L_11:
        /*001c*/ 	.word	0x00000090


	//   ....[1]....
        /*0020*/ 	.word	0x00000150


	//----- nvinfo : EIATTR_SW_WAR
	.align		4
.L_12:
        /*0024*/ 	.byte	0x04, 0x36
        /*0026*/ 	.short	(.L_14 - .L_13)
.L_13:
        /*0028*/ 	.word	0x00000008
.L_14:


//--------------------- .nv.callgraph             --------------------------
	.section	.nv.callgraph,"",@"SHT_CUDA_CALLGRAPH"
	.align	4
	.sectionentsize	8
	.align		4
        /*0000*/ 	.word	0x00000000
	.align		4
        /*0004*/ 	.word	0xffffffff
	.align		4
        /*0008*/ 	.word	0x00000000
	.align		4
        /*000c*/ 	.word	0xfffffffe
	.align		4
        /*0010*/ 	.word	0x00000000
	.align		4
        /*0014*/ 	.word	0xfffffffd
	.align		4
        /*0018*/ 	.word	0x00000000
	.align		4
        /*001c*/ 	.word	0xfffffffc


//--------------------- .nv.constant4             --------------------------
	.section	.nv.constant4,"a",@progbits
	.align	8
	.align		8
.nv.constant4:
        /*0000*/ 	.dword	device_a
	.align		8
        /*0008*/ 	.dword	device_b
	.align		8
        /*0010*/ 	.dword	device_c


//--------------------- .text._Z20addWith2DGrid1DBlockv --------------------------
	.section	.text._Z20addWith2DGrid1DBlockv,"ax",@progbits
	.align	128
        .global         _Z20addWith2DGrid1DBlockv
        .type           _Z20addWith2DGrid1DBlockv,@function
        .size           _Z20addWith2DGrid1DBlockv,(.L_x_1 - _Z20addWith2DGrid1DBlockv)
        .other          _Z20addWith2DGrid1DBlockv,@"STO_CUDA_ENTRY STV_DEFAULT"
_Z20addWith2DGrid1DBlockv:
.text._Z20addWith2DGrid1DBlockv:
[----:B------:R-:W-:Y:S01]  /*0000*/  LDC R1, c[0x0][0x37c] ;  /* 0x0000df00ff017b82 */ /* 0x000fe20000000800 */
[----:B------:R-:W0:Y:S07]  /*0010*/  S2R R0, SR_TID.X ;  /* 0x0000000000007919 */ /* 0x000e2e0000002100 */
[----:B------:R-:W-:Y:S01]  /*0020*/  S2UR UR4, SR_CTAID.X ;  /* 0x00000000000479c3 */ /* 0x000fe20000002500 */
[----:B------:R-:W1:Y:S07]  /*0030*/  LDCU UR5, c[0x0][0x370] ;  /* 0x00006e00ff0577ac */ /* 0x000e6e0008000800 */
[----:B------:R-:W1:Y:S08]  /*0040*/  S2UR UR6, SR_CTAID.Y ;  /* 0x00000000000679c3 */ /* 0x000e700000002600 */
[----:B------:R-:W0:Y:S01]  /*0050*/  LDC R9, c[0x0][0x360] ;  /* 0x0000d800ff097b82 */ /* 0x000e220000000800 */
[----:B-1----:R-:W-:-:S06]  /*0060*/  UIMAD UR4, UR5, UR6, UR4 ;  /* 0x00000006050472a4 */ /* 0x002fcc000f8e0204 */
[----:B0-----:R-:W-:-:S05]  /*0070*/  IMAD R9, R9, UR4, R0 ;  /* 0x0000000409097c24 */ /* 0x001fca000f8e0200 */
[----:B------:R-:W-:-:S13]  /*0080*/  ISETP.GT.AND P0, PT, R9, 0x5f5e0ff, PT ;  /* 0x05f5e0ff0900780c */ /* 0x000fda0003f04270 */
[----:B------:R-:W-:Y:S05]  /*0090*/  @P0 EXIT ;  /* 0x000000000000094d */ /* 0x000fea0003800000 */
[----:B------:R-:W0:Y:S01]  /*00a0*/  LDC.64 R2, c[0x4][RZ] ;  /* 0x01000000ff027b82 */ /* 0x000e220000000a00 */
[----:B------:R-:W1:Y:S07]  /*00b0*/  LDCU.64 UR4, c[0x0][0x358] ;  /* 0x00006b00ff0477ac */ /* 0x000e6e0008000a00 */
[----:B------:R-:W2:Y:S08]  /*00c0*/  LDC.64 R4, c[0x4][0x8] ;  /* 0x01000200ff047b82 */ /* 0x000eb00000000a00 */
[----:B------:R-:W3:Y:S01]  /*00d0*/  LDC.64 R6, c[0x4][0x10] ;  /* 0x01000400ff067b82 */ /* 0x000ee20000000a00 */
[----:B0-----:R-:W-:-:S06]  /*00e0*/  IMAD.WIDE R2, R9, 0x4, R2 ;  /* 0x0000000409027825 */ /* 0x001fcc00078e0202 */
[----:B-1----:R-:W4:Y:S01]  /*00f0*/  LDG.E R2, desc[UR4][R2.64] ;  /* 0x0000000402027981 */ /* 0x002f22000c1e1900 */
[----:B--2---:R-:W-:-:S06]  /*0100*/  IMAD.WIDE R4, R9, 0x4, R4 ;  /* 0x0000000409047825 */ /* 0x004fcc00078e0204 */
[----:B------:R-:W4:Y:S01]  /*0110*/  LDG.E R5, desc[UR4][R4.64] ;  /* 0x0000000404057981 */ /* 0x000f22000c1e1900 */
[----:B---3--:R-:W-:Y:S01]  /*0120*/  IMAD.WIDE R6, R9, 0x4, R6 ;  /* 0x0000000409067825 */ /* 0x008fe200078e0206 */
[----:B----4-:R-:W-:-:S05]  /*0130*/  IADD3 R9, PT, PT, R2, R5, RZ ;  /* 0x0000000502097210 */ /* 0x010fca0007ffe0ff */
[----:B------:R-:W-:Y:S01]  /*0140*/  STG.E desc[UR4][R6.64], R9 ;  /* 0x0000000906007986 */ /* 0x000fe2000c101904 */
[----:B------:R-:W-:Y:S05]  /*0150*/  EXIT ;  /* 0x000000000000794d */ /* 0x000fea0003800000 */
.L_x_0:
[----:B------:R-:W-:-:S00]  /*0160*/  BRA `(.L_x_0) ;  /* 0xfffffffc00fc7947 */ /* 0x000fc0000383ffff */
[----:B------:R-:W-:-:S00]  /*0170*/  NOP ;  /* 0x0000000000007918 */ /* 0x000fc00000000000 */
        /* <DEDUP_REMOVED lines=8> */
.L_x_1:


//--------------------- .nv.shared.reserved.0     --------------------------
	.section	.nv.shared.reserved.0,"aw",@nobits
	.weak		__nv_reservedSMEM_offset_0_alias
	.size		__nv_reservedSMEM_offset_0_alias, 0, 64
	.other		__nv_reservedSMEM_offset_0_alias,@"STO_CUDA_RESERVED_SHARED STV_DEFAULT"
__nv_reservedSMEM_offset_0_alias:
	.zero		0
	.zero		64


//--------------------- .nv.global                --------------------------
	.section	.nv.global,"aw",@nobits
	.align	4
.nv.global:
	.type		device_c,@object
	.size		device_c,(device_a - device_c)
device_c:
	.zero		400000000
	.type		device_a,@object
	.size		device_a,(device_b - device_a)
device_a:
	.zero		400000000
	.type		device_b,@object
	.size		device_b,(.L_1 - device_b)
device_b:
	.zero		400000000
.L_1:


//--------------------- .nv.constant0._Z20addWith2DGrid1DBlockv --------------------------
	.section	.nv.constant0._Z20addWith2DGrid1DBlockv,"a",@progbits
	.sectionflags	@""
	.align	4
.nv.constant0._Z20addWith2DGrid1DBlockv:
	.zero		896


//--------------------- SYMBOLS --------------------------

	.type		.nv.reservedSmem.offset0,@object
	.size		.nv.reservedSmem.offset0,0x4
